//
// Generated by NVIDIA NVVM Compiler
//
// Compiler Build ID: CL-36424714
// Cuda compilation tools, release 13.0, V13.0.88
// Based on NVVM 20.0.0
//

.version 9.0
.target sm_100
.address_size 64

	// .globl	_Z9partitionPfPiS0_i
.global .align 4 .u32 d_size;

.visible .entry _Z9partitionPfPiS0_i(
	.param .u64 .ptr .align 1 _Z9partitionPfPiS0_i_param_0,
	.param .u64 .ptr .align 1 _Z9partitionPfPiS0_i_param_1,
	.param .u64 .ptr .align 1 _Z9partitionPfPiS0_i_param_2,
	.param .u32 _Z9partitionPfPiS0_i_param_3
)
{
	.reg .pred 	%p<14>;
	.reg .b32 	%r<65>;
	.reg .b32 	%f<21>;
	.reg .b64 	%rd<35>;

	ld.param.u64 	%rd8, [_Z9partitionPfPiS0_i_param_0];
	ld.param.u64 	%rd9, [_Z9partitionPfPiS0_i_param_1];
	ld.param.u64 	%rd10, [_Z9partitionPfPiS0_i_param_2];
	ld.param.u32 	%r33, [_Z9partitionPfPiS0_i_param_3];
	cvta.to.global.u64 	%rd1, %rd8;
	cvta.to.global.u64 	%rd2, %rd9;
	cvta.to.global.u64 	%rd3, %rd10;
	mov.u32 	%r34, %ctaid.x;
	mov.u32 	%r35, %ntid.x;
	mov.u32 	%r36, %tid.x;
	mad.lo.s32 	%r1, %r34, %r35, %r36;
	mov.b32 	%r37, 0;
	st.global.u32 	[d_size], %r37;
	bar.sync 	0;
	setp.ge.s32 	%p1, %r1, %r33;
	@%p1 bra 	$L__BB0_22;
	mul.wide.s32 	%rd11, %r1, 4;
	add.s64 	%rd12, %rd3, %rd11;
	ld.global.u32 	%r2, [%rd12];
	add.s64 	%rd13, %rd2, %rd11;
	ld.global.u32 	%r3, [%rd13];
	mul.wide.s32 	%rd14, %r2, 4;
	add.s64 	%rd4, %rd1, %rd14;
	add.s32 	%r60, %r3, -1;
	setp.ge.s32 	%p2, %r3, %r2;
	@%p2 bra 	$L__BB0_18;
	ld.global.f32 	%f7, [%rd4];
	cvt.rzi.s32.f32 	%r39, %f7;
	cvt.rn.f32.s32 	%f1, %r39;
	sub.s32 	%r40, %r2, %r3;
	and.b32  	%r5, %r40, 3;
	setp.eq.s32 	%p3, %r5, 0;
	mov.u32 	%r54, %r3;
	@%p3 bra 	$L__BB0_7;
	neg.s32 	%r50, %r5;
	mov.u32 	%r54, %r3;
$L__BB0_4:
	.pragma "nounroll";
	mul.wide.s32 	%rd15, %r54, 4;
	add.s64 	%rd5, %rd1, %rd15;
	ld.global.f32 	%f2, [%rd5];
	setp.gtu.f32 	%p4, %f2, %f1;
	@%p4 bra 	$L__BB0_6;
	add.s32 	%r10, %r60, 1;
	mul.wide.s32 	%rd16, %r60, 4;
	add.s64 	%rd17, %rd1, %rd16;
	ld.global.f32 	%f8, [%rd17+4];
	cvt.rzi.s32.f32 	%r41, %f8;
	st.global.f32 	[%rd17+4], %f2;
	cvt.rn.f32.s32 	%f9, %r41;
	st.global.f32 	[%rd5], %f9;
	mov.u32 	%r60, %r10;
$L__BB0_6:
	add.s32 	%r54, %r54, 1;
	add.s32 	%r50, %r50, 1;
	setp.ne.s32 	%p5, %r50, 0;
	@%p5 bra 	$L__BB0_4;
$L__BB0_7:
	sub.s32 	%r42, %r3, %r2;
	setp.gt.u32 	%p6, %r42, -4;
	@%p6 bra 	$L__BB0_18;
	sub.s32 	%r57, %r54, %r2;
	add.s64 	%rd6, %rd1, 8;
$L__BB0_9:
	mul.wide.s32 	%rd18, %r54, 4;
	add.s64 	%rd7, %rd6, %rd18;
	ld.global.f32 	%f3, [%rd7+-8];
	setp.gtu.f32 	%p7, %f3, %f1;
	@%p7 bra 	$L__BB0_11;
	add.s32 	%r21, %r60, 1;
	mul.wide.s32 	%rd19, %r60, 4;
	add.s64 	%rd20, %rd1, %rd19;
	ld.global.f32 	%f10, [%rd20+4];
	cvt.rzi.s32.f32 	%r43, %f10;
	st.global.f32 	[%rd20+4], %f3;
	cvt.rn.f32.s32 	%f11, %r43;
	st.global.f32 	[%rd7+-8], %f11;
	mov.u32 	%r60, %r21;
$L__BB0_11:
	ld.global.f32 	%f4, [%rd7+-4];
	setp.gtu.f32 	%p8, %f4, %f1;
	@%p8 bra 	$L__BB0_13;
	add.s32 	%r23, %r60, 1;
	mul.wide.s32 	%rd21, %r60, 4;
	add.s64 	%rd22, %rd1, %rd21;
	ld.global.f32 	%f12, [%rd22+4];
	cvt.rzi.s32.f32 	%r44, %f12;
	st.global.f32 	[%rd22+4], %f4;
	cvt.rn.f32.s32 	%f13, %r44;
	st.global.f32 	[%rd7+-4], %f13;
	mov.u32 	%r60, %r23;
$L__BB0_13:
	ld.global.f32 	%f5, [%rd7];
	setp.gtu.f32 	%p9, %f5, %f1;
	@%p9 bra 	$L__BB0_15;
	add.s32 	%r25, %r60, 1;
	mul.wide.s32 	%rd23, %r60, 4;
	add.s64 	%rd24, %rd1, %rd23;
	ld.global.f32 	%f14, [%rd24+4];
	cvt.rzi.s32.f32 	%r45, %f14;
	st.global.f32 	[%rd24+4], %f5;
	cvt.rn.f32.s32 	%f15, %r45;
	st.global.f32 	[%rd7], %f15;
	mov.u32 	%r60, %r25;
$L__BB0_15:
	ld.global.f32 	%f6, [%rd7+4];
	setp.gtu.f32 	%p10, %f6, %f1;
	@%p10 bra 	$L__BB0_17;
	add.s32 	%r27, %r60, 1;
	mul.wide.s32 	%rd25, %r60, 4;
	add.s64 	%rd26, %rd1, %rd25;
	ld.global.f32 	%f16, [%rd26+4];
	cvt.rzi.s32.f32 	%r46, %f16;
	st.global.f32 	[%rd26+4], %f6;
	cvt.rn.f32.s32 	%f17, %r46;
	st.global.f32 	[%rd7+4], %f17;
	mov.u32 	%r60, %r27;
$L__BB0_17:
	add.s32 	%r54, %r54, 4;
	add.s32 	%r57, %r57, 4;
	setp.ne.s32 	%p11, %r57, 0;
	@%p11 bra 	$L__BB0_9;
$L__BB0_18:
	mul.wide.s32 	%rd27, %r60, 4;
	add.s64 	%rd28, %rd1, %rd27;
	ld.global.f32 	%f18, [%rd28+4];
	cvt.rzi.s32.f32 	%r47, %f18;
	ld.global.f32 	%f19, [%rd4];
	st.global.f32 	[%rd28+4], %f19;
	cvt.rn.f32.s32 	%f20, %r47;
	st.global.f32 	[%rd4], %f20;
	setp.le.s32 	%p12, %r60, %r3;
	@%p12 bra 	$L__BB0_20;
	atom.global.add.u32 	%r48, [d_size], 1;
	mul.wide.s32 	%rd29, %r48, 4;
	add.s64 	%rd30, %rd2, %rd29;
	st.global.u32 	[%rd30], %r3;
	add.s64 	%rd31, %rd3, %rd29;
	st.global.u32 	[%rd31], %r60;
$L__BB0_20:
	add.s32 	%r32, %r60, 2;
	setp.ge.s32 	%p13, %r32, %r2;
	@%p13 bra 	$L__BB0_22;
	atom.global.add.u32 	%r49, [d_size], 1;
	mul.wide.s32 	%rd32, %r49, 4;
	add.s64 	%rd33, %rd2, %rd32;
	st.global.u32 	[%rd33], %r32;
	add.s64 	%rd34, %rd3, %rd32;
	st.global.u32 	[%rd34], %r2;
$L__BB0_22:
	ret;

}


// ===== COMPILED SASS (sm_100) =====

	.target	sm_100

	.elftype	@"ET_EXEC"


//--------------------- .note.nv.tkinfo           --------------------------
	.section	.note.nv.tkinfo,"",@"SHT_NOTE"
	.sectionflags	@"SHF_NOTE_NV_TKINFO"
	.tkinfo
        /*0018*/ 	.word	0x00000002
        /*0030*/ 	.string	""
        /*0030*/ 	.string	"ptxas"
        /*0030*/ 	.string	"Cuda compilation tools, release 13.0, V13.0.88"
        /*0030*/ 	.string	"Build cuda_13.0.r13.0/compiler.36424714_0"
        /*0030*/ 	.string	"-arch sm_100 -m 64 "



//--------------------- .note.nv.cuinfo           --------------------------
	.section	.note.nv.cuinfo,"",@"SHT_NOTE"
	.sectionflags	@"SHF_NOTE_NV_CUINFO"
        /*0018*/ 	.short	0x0002
        /*001a*/ 	.short	0x0064
        /*001c*/ 	.short	0x0082
	.zero		2


//--------------------- .nv.info                  --------------------------
	.section	.nv.info,"",@"SHT_CUDA_INFO"
	.align	4


	//----- nvinfo : EIATTR_REGCOUNT
	.align		4
        /*0000*/ 	.byte	0x04, 0x2f
        /*0002*/ 	.short	(.L_2 - .L_1)
	.align		4
.L_1:
        /*0004*/ 	.word	index@(_Z9partitionPfPiS0_i)
        /*0008*/ 	.word	0x0000001c


	//----- nvinfo : EIATTR_FRAME_SIZE
	.align		4
.L_2:
        /*000c*/ 	.byte	0x04, 0x11
        /*000e*/ 	.short	(.L_4 - .L_3)
	.align		4
.L_3:
        /*0010*/ 	.word	index@(_Z9partitionPfPiS0_i)
        /*0014*/ 	.word	0x00000000


	//----- nvinfo : EIATTR_MIN_STACK_SIZE
	.align		4
.L_4:
        /*0018*/ 	.byte	0x04, 0x12
        /*001a*/ 	.short	(.L_6 - .L_5)
	.align		4
.L_5:
        /*001c*/ 	.word	index@(_Z9partitionPfPiS0_i)
        /*0020*/ 	.word	0x00000000
.L_6:


//--------------------- .nv.compat                --------------------------
	.section	.nv.compat,"",@"SHT_CUDA_COMPAT_INFO"
	.align	4
        /*0000*/ 	.byte	0x02, 0x09, 0x00, 0x00, 0x02, 0x02, 0x01, 0x00, 0x02, 0x05, 0x05, 0x00, 0x03, 0x07, 0x01, 0x01
        /*0010*/ 	.byte	0x02, 0x03, 0x00, 0x00, 0x02, 0x06, 0x01, 0x00, 0x04, 0x0b, 0x08, 0x00, 0x09, 0x00, 0x00, 0x00
        /*0020*/ 	.byte	0x00, 0x00, 0x00, 0x00


//--------------------- .nv.info._Z9partitionPfPiS0_i --------------------------
	.section	.nv.info._Z9partitionPfPiS0_i,"",@"SHT_CUDA_INFO"
	.sectionflags	@""
	.align	4


	//----- nvinfo : EIATTR_CUDA_API_VERSION
	.align		4
        /*0000*/ 	.byte	0x04, 0x37
        /*0002*/ 	.short	(.L_8 - .L_7)
.L_7:
        /*0004*/ 	.word	0x00000082


	//----- nvinfo : EIATTR_KPARAM_INFO
	.align		4
.L_8:
        /*0008*/ 	.byte	0x04, 0x17
        /*000a*/ 	.short	(.L_10 - .L_9)
.L_9:
        /*000c*/ 	.word	0x00000000
        /*0010*/ 	.short	0x0003
        /*0012*/ 	.short	0x0018
        /*0014*/ 	.byte	0x00, 0xf0, 0x11, 0x00


	//----- nvinfo : EIATTR_KPARAM_INFO
	.align		4
.L_10:
        /*0018*/ 	.byte	0x04, 0x17
        /*001a*/ 	.short	(.L_12 - .L_11)
.L_11:
        /*001c*/ 	.word	0x00000000
        /*0020*/ 	.short	0x0002
        /*0022*/ 	.short	0x0010
        /*0024*/ 	.byte	0x00, 0xf5, 0x21, 0x00


	//----- nvinfo : EIATTR_KPARAM_INFO
	.align		4
.L_12:
        /*0028*/ 	.byte	0x04, 0x17
        /*002a*/ 	.short	(.L_14 - .L_13)
.L_13:
        /*002c*/ 	.word	0x00000000
        /*0030*/ 	.short	0x0001
        /*0032*/ 	.short	0x0008
        /*0034*/ 	.byte	0x00, 0xf5, 0x21, 0x00


	//----- nvinfo : EIATTR_KPARAM_INFO
	.align		4
.L_14:
        /*0038*/ 	.byte	0x04, 0x17
        /*003a*/ 	.short	(.L_16 - .L_15)
.L_15:
        /*003c*/ 	.word	0x00000000
        /*0040*/ 	.short	0x0000
        /*0042*/ 	.short	0x0000
        /*0044*/ 	.byte	0x00, 0xf5, 0x21, 0x00


	//----- nvinfo : EIATTR_SPARSE_MMA_MASK
	.align		4
.L_16:
        /*0048*/ 	.byte	0x03, 0x50
        /*004a*/ 	.short	0x0000


	//----- nvinfo : EIATTR_MAXREG_COUNT
	.align		4
        /*004c*/ 	.byte	0x03, 0x1b
        /*004e*/ 	.short	0x00ff


	//----- nvinfo : EIATTR_NUM_BARRIERS
	.align		4
        /*0050*/ 	.byte	0x02, 0x4c
        /*0052*/ 	.byte	0x01
	.zero		1


	//----- nvinfo : EIATTR_MERCURY_ISA_VERSION
	.align		4
        /*0054*/ 	.byte	0x03, 0x5f
        /*0056*/ 	.short	0x0101


	//----- nvinfo : EIATTR_INT_WARP_WIDE_INSTR_OFFSETS
	.align		4
        /*0058*/ 	.byte	0x04, 0x31
        /*005a*/ 	.short	(.L_18 - .L_17)


	//   ....[0]....
.L_17:
        /*005c*/ 	.word	0x000007a0


	//   ....[1]....
        /*0060*/ 	.word	0x00000850


	//   ....[2]....
        /*0064*/ 	.word	0x000008e0


	//   ....[3]....
        /*0068*/ 	.word	0x00000990


	//----- nvinfo : EIATTR_VRC_CTA_INIT_COUNT
	.align		4
.L_18:
        /*006c*/ 	.byte	0x02, 0x4a
	.zero		1
	.zero		1


	//----- nvinfo : EIATTR_EXIT_INSTR_OFFSETS
	.align		4
        /*0070*/ 	.byte	0x04, 0x1c
        /*0072*/ 	.short	(.L_20 - .L_19)


	//   ....[0]....
.L_19:
        /*0074*/ 	.word	0x000000b0


	//   ....[1]....
        /*0078*/ 	.word	0x000008c0


	//   ....[2]....
        /*007c*/ 	.word	0x000009f0


	//----- nvinfo : EIATTR_CRS_STACK_SIZE
	.align		4
.L_20:
        /*0080*/ 	.byte	0x04, 0x1e
        /*0082*/ 	.short	(.L_22 - .L_21)
.L_21:
        /*0084*/ 	.word	0x00000000


	//----- nvinfo : EIATTR_CBANK_PARAM_SIZE
	.align		4
.L_22:
        /*0088*/ 	.byte	0x03, 0x19
        /*008a*/ 	.short	0x001c


	//----- nvinfo : EIATTR_PARAM_CBANK
	.align		4
        /*008c*/ 	.byte	0x04, 0x0a
        /*008e*/ 	.short	(.L_24 - .L_23)
	.align		4
.L_23:
        /*0090*/ 	.word	index@(.nv.constant0._Z9partitionPfPiS0_i)
        /*0094*/ 	.short	0x0380
        /*0096*/ 	.short	0x001c


	//----- nvinfo : EIATTR_SW_WAR
	.align		4
.L_24:
        /*0098*/ 	.byte	0x04, 0x36
        /*009a*/ 	.short	(.L_26 - .L_25)
.L_25:
        /*009c*/ 	.word	0x00000008
.L_26:


//--------------------- .nv.callgraph             --------------------------
	.section	.nv.callgraph,"",@"SHT_CUDA_CALLGRAPH"
	.align	4
	.sectionentsize	8
	.align		4
        /*0000*/ 	.word	0x00000000
	.align		4
        /*0004*/ 	.word	0xffffffff
	.align		4
        /*0008*/ 	.word	0x00000000
	.align		4
        /*000c*/ 	.word	0xfffffffe
	.align		4
        /*0010*/ 	.word	0x00000000
	.align		4
        /*0014*/ 	.word	0xfffffffd
	.align		4
        /*0018*/ 	.word	0x00000000
	.align		4
        /*001c*/ 	.word	0xfffffffc


//--------------------- .nv.constant4             --------------------------
	.section	.nv.constant4,"a",@progbits
	.align	8
	.align		8
.nv.constant4:
        /*0000*/ 	.dword	d_size


//--------------------- .text._Z9partitionPfPiS0_i --------------------------
	.section	.text._Z9partitionPfPiS0_i,"ax",@progbits
	.align	128
        .global         _Z9partitionPfPiS0_i
        .type           _Z9partitionPfPiS0_i,@function
        .size           _Z9partitionPfPiS0_i,(.L_x_9 - _Z9partitionPfPiS0_i)
        .other          _Z9partitionPfPiS0_i,@"STO_CUDA_ENTRY STV_DEFAULT"
_Z9partitionPfPiS0_i:
.text._Z9partitionPfPiS0_i:
[----:B------:R-:W-:Y:S01]  /*0000*/  LDC R1, c[0x0][0x37c] ;  /* 0x0000df00ff017b82 */ /* 0x000fe20000000800 */
[----:B------:R-:W0:Y:S07]  /*0010*/  S2R R0, SR_TID.X ;  /* 0x0000000000007919 */ /* 0x000e2e0000002100 */
[----:B------:R-:W1:Y:S01]  /*0020*/  LDC.64 R4, c[0x4][RZ] ;  /* 0x01000000ff047b82 */ /* 0x000e620000000a00 */
[----:B------:R-:W1:Y:S01]  /*0030*/  LDCU.64 UR4, c[0x0][0x358] ;  /* 0x00006b00ff0477ac */ /* 0x000e620008000a00 */
[----:B------:R-:W2:Y:S06]  /*0040*/  LDCU UR7, c[0x0][0x398] ;  /* 0x00007300ff0777ac */ /* 0x000eac0008000800 */
[----:B------:R-:W0:Y:S08]  /*0050*/  S2UR UR6, SR_CTAID.X ;  /* 0x00000000000679c3 */ /* 0x000e300000002500 */
[----:B------:R-:W0:Y:S01]  /*0060*/  LDC R3, c[0x0][0x360] ;  /* 0x0000d800ff037b82 */ /* 0x000e220000000800 */
[----:B-1----:R1:W-:Y:S01]  /*0070*/  STG.E desc[UR4][R4.64], RZ ;  /* 0x000000ff04007986 */ /* 0x0023e2000c101904 */
[----:B0-----:R-:W-:-:S06]  /*0080*/  IMAD R3, R3, UR6, R0 ;  /* 0x0000000603037c24 */ /* 0x001fcc000f8e0200 */
[----:B------:R-:W-:Y:S01]  /*0090*/  BAR.SYNC.DEFER_BLOCKING 0x0 ;  /* 0x0000000000007b1d */ /* 0x000fe20000010000 */
[----:B--2---:R-:W-:-:S13]  /*00a0*/  ISETP.GE.AND P0, PT, R3, UR7, PT ;  /* 0x0000000703007c0c */ /* 0x004fda000bf06270 */
[----:B-1----:R-:W-:Y:S05]  /*00b0*/  @P0 EXIT ;  /* 0x000000000000094d */ /* 0x002fea0003800000 */
[----:B------:R-:W0:Y:S08]  /*00c0*/  LDC.64 R6, c[0x0][0x390] ;  /* 0x0000e400ff067b82 */ /* 0x000e300000000a00 */
[----:B------:R-:W1:Y:S01]  /*00d0*/  LDC.64 R8, c[0x0][0x388] ;  /* 0x0000e200ff087b82 */ /* 0x000e620000000a00 */
[----:B0-----:R-:W-:-:S05]  /*00e0*/  IMAD.WIDE R6, R3, 0x4, R6 ;  /* 0x0000000403067825 */ /* 0x001fca00078e0206 */
[----:B------:R-:W2:Y:S01]  /*00f0*/  LDG.E R0, desc[UR4][R6.64] ;  /* 0x0000000406007981 */ /* 0x000ea2000c1e1900 */
[----:B-1----:R-:W-:Y:S02]  /*0100*/  IMAD.WIDE R8, R3, 0x4, R8 ;  /* 0x0000000403087825 */ /* 0x002fe400078e0208 */
[----:B------:R-:W0:Y:S03]  /*0110*/  LDC.64 R2, c[0x0][0x380] ;  /* 0x0000e000ff027b82 */ /* 0x000e260000000a00 */
[----:B------:R-:W2:Y:S01]  /*0120*/  LDG.E R5, desc[UR4][R8.64] ;  /* 0x0000000408057981 */ /* 0x000ea2000c1e1900 */
[----:B------:R-:W-:Y:S01]  /*0130*/  BSSY.RECONVERGENT B0, `(.L_x_0) ;  /* 0x0000058000007945 */ /* 0x000fe20003800200 */
[C---:B--2---:R-:W-:Y:S01]  /*0140*/  ISETP.GE.AND P0, PT, R5.reuse, R0, PT ;  /* 0x000000000500720c */ /* 0x044fe20003f06270 */
[----:B------:R-:W-:Y:S02]  /*0150*/  VIADD R4, R5, 0xffffffff ;  /* 0xffffffff05047836 */ /* 0x000fe40000000000 */
[----:B0-----:R-:W-:-:S10]  /*0160*/  IMAD.WIDE R2, R0, 0x4, R2 ;  /* 0x0000000400027825 */ /* 0x001fd400078e0202 */
[----:B------:R-:W-:Y:S05]  /*0170*/  @P0 BRA `(.L_x_1) ;  /* 0x00000004004c0947 */ /* 0x000fea0003800000 */
[----:B------:R-:W2:Y:S01]  /*0180*/  LDG.E R8, desc[UR4][R2.64] ;  /* 0x0000000402087981 */ /* 0x000ea2000c1e1900 */
[C-C-:B------:R-:W-:Y:S01]  /*0190*/  IMAD.IADD R7, R0.reuse, 0x1, -R5.reuse ;  /* 0x0000000100077824 */ /* 0x140fe200078e0a05 */
[----:B------:R-:W-:Y:S01]  /*01a0*/  IADD3 R9, PT, PT, -R0, R5, RZ ;  /* 0x0000000500097210 */ /* 0x000fe20007ffe1ff */
[----:B------:R-:W-:Y:S03]  /*01b0*/  BSSY.RECONVERGENT B1, `(.L_x_2) ;  /* 0x0000019000017945 */ /* 0x000fe60003800200 */
[----:B------:R-:W-:Y:S01]  /*01c0*/  LOP3.LUT P1, R10, R7, 0x3, RZ, 0xc0, !PT ;  /* 0x00000003070a7812 */ /* 0x000fe2000782c0ff */
[----:B------:R-:W-:Y:S01]  /*01d0*/  IMAD.MOV.U32 R7, RZ, RZ, R5 ;  /* 0x000000ffff077224 */ /* 0x000fe200078e0005 */
[----:B------:R-:W-:Y:S01]  /*01e0*/  ISETP.GT.U32.AND P0, PT, R9, -0x4, PT ;  /* 0xfffffffc0900780c */ /* 0x000fe20003f04070 */
[----:B--2---:R-:W0:Y:S02]  /*01f0*/  F2I.TRUNC.NTZ R6, R8 ;  /* 0x0000000800067305 */ /* 0x004e24000020f100 */
[----:B0-----:R-:W-:-:S08]  /*0200*/  I2FP.F32.S32 R6, R6 ;  /* 0x0000000600067245 */ /* 0x001fd00000201400 */
[----:B------:R-:W-:Y:S05]  /*0210*/  @!P1 BRA `(.L_x_3) ;  /* 0x0000000000489947 */ /* 0x000fea0003800000 */
[----:B------:R-:W0:Y:S01]  /*0220*/  LDC.64 R8, c[0x0][0x380] ;  /* 0x0000e000ff087b82 */ /* 0x000e220000000a00 */
[----:B------:R-:W-:Y:S01]  /*0230*/  IMAD.MOV R14, RZ, RZ, -R10 ;  /* 0x000000ffff0e7224 */ /* 0x000fe200078e0a0a */
[----:B------:R-:W-:-:S07]  /*0240*/  MOV R7, R5 ;  /* 0x0000000500077202 */ /* 0x000fce0000000f00 */
.L_x_4:
[----:B01----:R-:W-:-:S05]  /*0250*/  IMAD.WIDE R12, R7, 0x4, R8 ;  /* 0x00000004070c7825 */ /* 0x003fca00078e0208 */
[----:B------:R-:W2:Y:S02]  /*0260*/  LDG.E R19, desc[UR4][R12.64] ;  /* 0x000000040c137981 */ /* 0x000ea4000c1e1900 */
[----:B--2---:R-:W-:-:S13]  /*0270*/  FSETP.GTU.AND P1, PT, R19, R6, PT ;  /* 0x000000061300720b */ /* 0x004fda0003f2c000 */
[----:B------:R-:W-:-:S05]  /*0280*/  @!P1 IMAD.WIDE R10, R4, 0x4, R8 ;  /* 0x00000004040a9825 */ /* 0x000fca00078e0208 */
[----:B------:R-:W2:Y:S01]  /*0290*/  @!P1 LDG.E R16, desc[UR4][R10.64+0x4] ;  /* 0x000004040a109981 */ /* 0x000ea2000c1e1900 */
[----:B------:R-:W-:Y:S02]  /*02a0*/  VIADD R14, R14, 0x1 ;  /* 0x000000010e0e7836 */ /* 0x000fe40000000000 */
[----:B------:R-:W-:Y:S01]  /*02b0*/  @!P1 VIADD R15, R4, 0x1 ;  /* 0x00000001040f9836 */ /* 0x000fe20000000000 */
[----:B------:R1:W-:Y:S01]  /*02c0*/  @!P1 STG.E desc[UR4][R10.64+0x4], R19 ;  /* 0x000004130a009986 */ /* 0x0003e2000c101904 */
[----:B------:R-:W-:Y:S01]  /*02d0*/  VIADD R7, R7, 0x1 ;  /* 0x0000000107077836 */ /* 0x000fe20000000000 */
[----:B------:R-:W-:Y:S02]  /*02e0*/  ISETP.NE.AND P2, PT, R14, RZ, PT ;  /* 0x000000ff0e00720c */ /* 0x000fe40003f45270 */
[----:B------:R-:W-:Y:S01]  /*02f0*/  @!P1 MOV R4, R15 ;  /* 0x0000000f00049202 */ /* 0x000fe20000000f00 */
[----:B--2---:R-:W0:Y:S02]  /*0300*/  @!P1 F2I.TRUNC.NTZ R16, R16 ;  /* 0x0000001000109305 */ /* 0x004e24000020f100 */
[----:B0-----:R-:W-:-:S05]  /*0310*/  @!P1 I2FP.F32.S32 R17, R16 ;  /* 0x0000001000119245 */ /* 0x001fca0000201400 */
[----:B------:R1:W-:Y:S03]  /*0320*/  @!P1 STG.E desc[UR4][R12.64], R17 ;  /* 0x000000110c009986 */ /* 0x0003e6000c101904 */
[----:B------:R-:W-:Y:S05]  /*0330*/  @P2 BRA `(.L_x_4) ;  /* 0xfffffffc00c42947 */ /* 0x000fea000383ffff */
.L_x_3:
[----:B------:R-:W-:Y:S05]  /*0340*/  BSYNC.RECONVERGENT B1 ;  /* 0x0000000000017941 */ /* 0x000fea0003800200 */
.L_x_2:
[----:B------:R-:W-:Y:S05]  /*0350*/  @P0 BRA `(.L_x_1) ;  /* 0x0000000000d40947 */ /* 0x000fea0003800000 */
[----:B------:R-:W0:Y:S01]  /*0360*/  LDC.64 R8, c[0x0][0x380] ;  /* 0x0000e000ff087b82 */ /* 0x000e220000000a00 */
[----:B-1----:R-:W-:Y:S01]  /*0370*/  IMAD.IADD R12, R7, 0x1, -R0 ;  /* 0x00000001070c7824 */ /* 0x002fe200078e0a00 */
[----:B0-----:R-:W-:-:S04]  /*0380*/  IADD3 R8, P0, PT, R8, 0x8, RZ ;  /* 0x0000000808087810 */ /* 0x001fc80007f1e0ff */
[----:B------:R-:W-:-:S09]  /*0390*/  IADD3.X R9, PT, PT, RZ, R9, RZ, P0, !PT ;  /* 0x00000009ff097210 */ /* 0x000fd200007fe4ff */
.L_x_5:
[----:B--2---:R-:W-:-:S05]  /*03a0*/  IMAD.WIDE R10, R7, 0x4, R8 ;  /* 0x00000004070a7825 */ /* 0x004fca00078e0208 */
[----:B------:R-:W2:Y:S02]  /*03b0*/  LDG.E R23, desc[UR4][R10.64+-0x8] ;  /* 0xfffff8040a177981 */ /* 0x000ea4000c1e1900 */
[----:B--2---:R-:W-:-:S13]  /*03c0*/  FSETP.GTU.AND P0, PT, R23, R6, PT ;  /* 0x000000061700720b */ /* 0x004fda0003f0c000 */
[----:B------:R-:W0:Y:S02]  /*03d0*/  @!P0 LDC.64 R14, c[0x0][0x380] ;  /* 0x0000e000ff0e8b82 */ /* 0x000e240000000a00 */
[----:B0-----:R-:W-:-:S05]  /*03e0*/  @!P0 IMAD.WIDE R16, R4, 0x4, R14 ;  /* 0x0000000404108825 */ /* 0x001fca00078e020e */
[----:B------:R-:W2:Y:S04]  /*03f0*/  @!P0 LDG.E R13, desc[UR4][R16.64+0x4] ;  /* 0x00000404100d8981 */ /* 0x000ea8000c1e1900 */
[----:B------:R0:W-:Y:S04]  /*0400*/  @!P0 STG.E desc[UR4][R16.64+0x4], R23 ;  /* 0x0000041710008986 */ /* 0x0001e8000c101904 */
[----:B------:R-:W3:Y:S01]  /*0410*/  LDG.E R25, desc[UR4][R10.64+-0x4] ;  /* 0xfffffc040a197981 */ /* 0x000ee2000c1e1900 */
[----:B------:R-:W-:-:S04]  /*0420*/  @!P0 VIADD R18, R4, 0x1 ;  /* 0x0000000104128836 */ /* 0x000fc80000000000 */
[----:B------:R-:W-:Y:S01]  /*0430*/  @!P0 IMAD.MOV.U32 R4, RZ, RZ, R18 ;  /* 0x000000ffff048224 */ /* 0x000fe200078e0012 */
[----:B--2---:R-:W1:Y:S01]  /*0440*/  @!P0 F2I.TRUNC.NTZ R13, R13 ;  /* 0x0000000d000d8305 */ /* 0x004e62000020f100 */
[----:B---3--:R-:W-:Y:S02]  /*0450*/  FSETP.GTU.AND P1, PT, R25, R6, PT ;  /* 0x000000061900720b */ /* 0x008fe40003f2c000 */
[----:B-1----:R-:W-:-:S05]  /*0460*/  @!P0 I2FP.F32.S32 R21, R13 ;  /* 0x0000000d00158245 */ /* 0x002fca0000201400 */
[----:B------:R1:W-:Y:S06]  /*0470*/  @!P0 STG.E desc[UR4][R10.64+-0x8], R21 ;  /* 0xfffff8150a008986 */ /* 0x0003ec000c101904 */
[----:B------:R-:W2:Y:S02]  /*0480*/  @!P1 LDC.64 R14, c[0x0][0x380] ;  /* 0x0000e000ff0e9b82 */ /* 0x000ea40000000a00 */
[----:B--2---:R-:W-:-:S05]  /*0490*/  @!P1 IMAD.WIDE R18, R4, 0x4, R14 ;  /* 0x0000000404129825 */ /* 0x004fca00078e020e */
[----:B------:R-:W2:Y:S04]  /*04a0*/  @!P1 LDG.E R20, desc[UR4][R18.64+0x4] ;  /* 0x0000040412149981 */ /* 0x000ea8000c1e1900 */
[----:B------:R3:W-:Y:S04]  /*04b0*/  @!P1 STG.E desc[UR4][R18.64+0x4], R25 ;  /* 0x0000041912009986 */ /* 0x0007e8000c101904 */
[----:B0-----:R-:W4:Y:S01]  /*04c0*/  LDG.E R23, desc[UR4][R10.64] ;  /* 0x000000040a177981 */ /* 0x001f22000c1e1900 */
[----:B------:R-:W-:-:S05]  /*04d0*/  @!P1 IADD3 R13, PT, PT, R4, 0x1, RZ ;  /* 0x00000001040d9810 */ /* 0x000fca0007ffe0ff */
[----:B------:R-:W-:Y:S01]  /*04e0*/  @!P1 IMAD.MOV.U32 R4, RZ, RZ, R13 ;  /* 0x000000ffff049224 */ /* 0x000fe200078e000d */
[----:B--2---:R-:W0:Y:S01]  /*04f0*/  @!P1 F2I.TRUNC.NTZ R20, R20 ;  /* 0x0000001400149305 */ /* 0x004e22000020f100 */
[----:B----4-:R-:W-:Y:S02]  /*0500*/  FSETP.GTU.AND P0, PT, R23, R6, PT ;  /* 0x000000061700720b */ /* 0x010fe40003f0c000 */
[----:B0-----:R-:W-:-:S05]  /*0510*/  @!P1 I2FP.F32.S32 R13, R20 ;  /* 0x00000014000d9245 */ /* 0x001fca0000201400 */
[----:B------:R0:W-:Y:S06]  /*0520*/  @!P1 STG.E desc[UR4][R10.64+-0x4], R13 ;  /* 0xfffffc0d0a009986 */ /* 0x0001ec000c101904 */
[----:B------:R-:W2:Y:S02]  /*0530*/  @!P0 LDC.64 R14, c[0x0][0x380] ;  /* 0x0000e000ff0e8b82 */ /* 0x000ea40000000a00 */
[----:B--2---:R-:W-:-:S05]  /*0540*/  @!P0 IMAD.WIDE R16, R4, 0x4, R14 ;  /* 0x0000000404108825 */ /* 0x004fca00078e020e */
[----:B-1----:R-:W2:Y:S04]  /*0550*/  @!P0 LDG.E R21, desc[UR4][R16.64+0x4] ;  /* 0x0000040410158981 */ /* 0x002ea8000c1e1900 */
[----:B------:R1:W-:Y:S04]  /*0560*/  @!P0 STG.E desc[UR4][R16.64+0x4], R23 ;  /* 0x0000041710008986 */ /* 0x0003e8000c101904 */
[----:B---3--:R-:W3:Y:S01]  /*0570*/  LDG.E R25, desc[UR4][R10.64+0x4] ;  /* 0x000004040a197981 */ /* 0x008ee2000c1e1900 */
[----:B------:R-:W-:-:S05]  /*0580*/  @!P0 VIADD R18, R4, 0x1 ;  /* 0x0000000104128836 */ /* 0x000fca0000000000 */
[----:B------:R-:W-:Y:S01]  /*0590*/  @!P0 MOV R4, R18 ;  /* 0x0000001200048202 */ /* 0x000fe20000000f00 */
[----:B--2---:R-:W2:Y:S01]  /*05a0*/  @!P0 F2I.TRUNC.NTZ R21, R21 ;  /* 0x0000001500158305 */ /* 0x004ea2000020f100 */
[----:B---3--:R-:W-:Y:S02]  /*05b0*/  FSETP.GTU.AND P1, PT, R25, R6, PT ;  /* 0x000000061900720b */ /* 0x008fe40003f2c000 */
[----:B--2---:R-:W-:-:S05]  /*05c0*/  @!P0 I2FP.F32.S32 R19, R21 ;  /* 0x0000001500138245 */ /* 0x004fca0000201400 */
[----:B------:R2:W-:Y:S06]  /*05d0*/  @!P0 STG.E desc[UR4][R10.64], R19 ;  /* 0x000000130a008986 */ /* 0x0005ec000c101904 */
[----:B------:R-:W3:Y:S02]  /*05e0*/  @!P1 LDC.64 R14, c[0x0][0x380] ;  /* 0x0000e000ff0e9b82 */ /* 0x000ee40000000a00 */
[----:B---3--:R-:W-:-:S05]  /*05f0*/  @!P1 IMAD.WIDE R14, R4, 0x4, R14 ;  /* 0x00000004040e9825 */ /* 0x008fca00078e020e */
[----:B0-----:R-:W3:Y:S01]  /*0600*/  @!P1 LDG.E R13, desc[UR4][R14.64+0x4] ;  /* 0x000004040e0d9981 */ /* 0x001ee2000c1e1900 */
[----:B------:R-:W-:Y:S02]  /*0610*/  VIADD R12, R12, 0x4 ;  /* 0x000000040c0c7836 */ /* 0x000fe40000000000 */
[----:B-1----:R-:W-:Y:S01]  /*0620*/  @!P1 VIADD R16, R4, 0x1 ;  /* 0x0000000104109836 */ /* 0x002fe20000000000 */
[----:B------:R2:W-:Y:S01]  /*0630*/  @!P1 STG.E desc[UR4][R14.64+0x4], R25 ;  /* 0x000004190e009986 */ /* 0x0005e2000c101904 */
[----:B------:R-:W-:Y:S01]  /*0640*/  VIADD R7, R7, 0x4 ;  /* 0x0000000407077836 */ /* 0x000fe20000000000 */
[----:B------:R-:W-:Y:S02]  /*0650*/  ISETP.NE.AND P0, PT, R12, RZ, PT ;  /* 0x000000ff0c00720c */ /* 0x000fe40003f05270 */
[----:B------:R-:W-:Y:S01]  /*0660*/  @!P1 MOV R4, R16 ;  /* 0x0000001000049202 */ /* 0x000fe20000000f00 */
[----:B---3--:R-:W0:Y:S02]  /*0670*/  @!P1 F2I.TRUNC.NTZ R13, R13 ;  /* 0x0000000d000d9305 */ /* 0x008e24000020f100 */
[----:B0-----:R-:W-:-:S05]  /*0680*/  @!P1 I2FP.F32.S32 R17, R13 ;  /* 0x0000000d00119245 */ /* 0x001fca0000201400 */
[----:B------:R2:W-:Y:S03]  /*0690*/  @!P1 STG.E desc[UR4][R10.64+0x4], R17 ;  /* 0x000004110a009986 */ /* 0x0005e6000c101904 */
[----:B------:R-:W-:Y:S05]  /*06a0*/  @P0 BRA `(.L_x_5) ;  /* 0xfffffffc003c0947 */ /* 0x000fea000383ffff */
.L_x_1:
[----:B------:R-:W-:Y:S05]  /*06b0*/  BSYNC.RECONVERGENT B0 ;  /* 0x0000000000007941 */ /* 0x000fea0003800200 */
.L_x_0:
[----:B------:R-:W0:Y:S01]  /*06c0*/  LDC.64 R8, c[0x0][0x380] ;  /* 0x0000e000ff087b82 */ /* 0x000e220000000a00 */
[----:B-12---:R-:W2:Y:S01]  /*06d0*/  LDG.E R11, desc[UR4][R2.64] ;  /* 0x00000004020b7981 */ /* 0x006ea2000c1e1900 */
[----:B0-----:R-:W-:-:S05]  /*06e0*/  IMAD.WIDE R8, R4, 0x4, R8 ;  /* 0x0000000404087825 */ /* 0x001fca00078e0208 */
[----:B------:R-:W3:Y:S01]  /*06f0*/  LDG.E R6, desc[UR4][R8.64+0x4] ;  /* 0x0000040408067981 */ /* 0x000ee2000c1e1900 */
[C---:B------:R-:W-:Y:S01]  /*0700*/  ISETP.GT.AND P0, PT, R4.reuse, R5, PT ;  /* 0x000000050400720c */ /* 0x040fe20003f04270 */
[----:B------:R-:W-:Y:S01]  /*0710*/  BSSY.RECONVERGENT B0, `(.L_x_6) ;  /* 0x000001a000007945 */ /* 0x000fe20003800200 */
[----:B------:R-:W-:-:S04]  /*0720*/  IADD3 R7, PT, PT, R4, 0x2, RZ ;  /* 0x0000000204077810 */ /* 0x000fc80007ffe0ff */
[----:B------:R-:W-:Y:S01]  /*0730*/  ISETP.GE.AND P1, PT, R7, R0, PT ;  /* 0x000000000700720c */ /* 0x000fe20003f26270 */
[----:B--2---:R0:W-:Y:S01]  /*0740*/  STG.E desc[UR4][R8.64+0x4], R11 ;  /* 0x0000040b08007986 */ /* 0x0041e2000c101904 */
[----:B---3--:R-:W1:Y:S02]  /*0750*/  F2I.TRUNC.NTZ R6, R6 ;  /* 0x0000000600067305 */ /* 0x008e64000020f100 */
[----:B-1----:R-:W-:-:S05]  /*0760*/  I2FP.F32.S32 R13, R6 ;  /* 0x00000006000d7245 */ /* 0x002fca0000201400 */
[----:B------:R0:W-:Y:S01]  /*0770*/  STG.E desc[UR4][R2.64], R13 ;  /* 0x0000000d02007986 */ /* 0x0001e2000c101904 */
[----:B------:R-:W-:Y:S05]  /*0780*/  @!P0 BRA `(.L_x_7) ;  /* 0x0000000000488947 */ /* 0x000fea0003800000 */
[----:B0-----:R-:W0:Y:S01]  /*0790*/  S2R R3, SR_LANEID ;  /* 0x0000000000037919 */ /* 0x001e220000000000 */
[----:B------:R-:W-:Y:S01]  /*07a0*/  VOTEU.ANY UR6, UPT, PT ;  /* 0x0000000000067886 */ /* 0x000fe200038e0100 */
[----:B------:R-:W1:Y:S01]  /*07b0*/  LDC.64 R10, c[0x4][RZ] ;  /* 0x01000000ff0a7b82 */ /* 0x000e620000000a00 */
[----:B------:R-:W0:Y:S08]  /*07c0*/  FLO.U32 R6, UR6 ;  /* 0x0000000600067d00 */ /* 0x000e3000080e0000 */
[----:B------:R-:W1:Y:S01]  /*07d0*/  POPC R15, UR6 ;  /* 0x00000006000f7d09 */ /* 0x000e620008000000 */
[----:B0-----:R-:W-:Y:S01]  /*07e0*/  ISETP.EQ.U32.AND P0, PT, R6, R3, PT ;  /* 0x000000030600720c */ /* 0x001fe20003f02070 */
[----:B------:R-:W0:Y:S01]  /*07f0*/  S2R R8, SR_LTMASK ;  /* 0x0000000000087919 */ /* 0x000e220000003900 */
[----:B------:R-:W2:Y:S11]  /*0800*/  LDC.64 R2, c[0x0][0x388] ;  /* 0x0000e200ff027b82 */ /* 0x000eb60000000a00 */
[----:B-1----:R-:W3:Y:S01]  /*0810*/  @P0 ATOMG.E.ADD.STRONG.GPU PT, R11, desc[UR4][R10.64], R15 ;  /* 0x8000000f0a0b09a8 */ /* 0x002ee200081ef104 */
[----:B0-----:R-:W-:-:S02]  /*0820*/  LOP3.LUT R12, R8, UR6, RZ, 0xc0, !PT ;  /* 0x00000006080c7c12 */ /* 0x001fc4000f8ec0ff */
[----:B------:R-:W0:Y:S04]  /*0830*/  LDC.64 R8, c[0x0][0x390] ;  /* 0x0000e400ff087b82 */ /* 0x000e280000000a00 */
[----:B------:R-:W1:Y:S01]  /*0840*/  POPC R12, R12 ;  /* 0x0000000c000c7309 */ /* 0x000e620000000000 */
[----:B---3--:R-:W1:Y:S02]  /*0850*/  SHFL.IDX PT, R13, R11, R6, 0x1f ;  /* 0x00001f060b0d7589 */ /* 0x008e6400000e0000 */
[----:B-1----:R-:W-:-:S04]  /*0860*/  IMAD.IADD R13, R13, 0x1, R12 ;  /* 0x000000010d0d7824 */ /* 0x002fc800078e020c */
[----:B--2---:R-:W-:-:S04]  /*0870*/  IMAD.WIDE R2, R13, 0x4, R2 ;  /* 0x000000040d027825 */ /* 0x004fc800078e0202 */
[----:B0-----:R-:W-:Y:S01]  /*0880*/  IMAD.WIDE R8, R13, 0x4, R8 ;  /* 0x000000040d087825 */ /* 0x001fe200078e0208 */
[----:B------:R1:W-:Y:S04]  /*0890*/  STG.E desc[UR4][R2.64], R5 ;  /* 0x0000000502007986 */ /* 0x0003e8000c101904 */
[----:B------:R1:W-:Y:S02]  /*08a0*/  STG.E desc[UR4][R8.64], R4 ;  /* 0x0000000408007986 */ /* 0x0003e4000c101904 */
.L_x_7:
[----:B------:R-:W-:Y:S05]  /*08b0*/  BSYNC.RECONVERGENT B0 ;  /* 0x0000000000007941 */ /* 0x000fea0003800200 */
.L_x_6:
[----:B------:R-:W-:Y:S05]  /*08c0*/  @P1 EXIT ;  /* 0x000000000000194d */ /* 0x000fea0003800000 */
[----:B01----:R-:W0:Y:S01]  /*08d0*/  S2R R3, SR_LANEID ;  /* 0x0000000000037919 */ /* 0x003e220000000000 */
[----:B------:R-:W-:Y:S01]  /*08e0*/  VOTEU.ANY UR6, UPT, PT ;  /* 0x0000000000067886 */ /* 0x000fe200038e0100 */
[----:B------:R-:W1:Y:S01]  /*08f0*/  LDC.64 R8, c[0x4][RZ] ;  /* 0x01000000ff087b82 */ /* 0x000e620000000a00 */
[----:B------:R-:W0:Y:S01]  /*0900*/  FLO.U32 R6, UR6 ;  /* 0x0000000600067d00 */ /* 0x000e2200080e0000 */
[----:B------:R-:W2:Y:S06]  /*0910*/  S2R R10, SR_LTMASK ;  /* 0x00000000000a7919 */ /* 0x000eac0000003900 */
[----:B------:R-:W3:Y:S01]  /*0920*/  LDC.64 R4, c[0x0][0x390] ;  /* 0x0000e400ff047b82 */ /* 0x000ee20000000a00 */
[----:B------:R-:W1:Y:S01]  /*0930*/  POPC R13, UR6 ;  /* 0x00000006000d7d09 */ /* 0x000e620008000000 */
[----:B0-----:R-:W-:-:S06]  /*0940*/  ISETP.EQ.U32.AND P0, PT, R6, R3, PT ;  /* 0x000000030600720c */ /* 0x001fcc0003f02070 */
[----:B------:R-:W0:Y:S07]  /*0950*/  LDC.64 R2, c[0x0][0x388] ;  /* 0x0000e200ff027b82 */ /* 0x000e2e0000000a00 */
[----:B-1----:R-:W4:Y:S01]  /*0960*/  @P0 ATOMG.E.ADD.STRONG.GPU PT, R9, desc[UR4][R8.64], R13 ;  /* 0x8000000d080909a8 */ /* 0x002f2200081ef104 */
[----:B--2---:R-:W-:-:S06]  /*0970*/  LOP3.LUT R10, R10, UR6, RZ, 0xc0, !PT ;  /* 0x000000060a0a7c12 */ /* 0x004fcc000f8ec0ff */
[----:B------:R-:W1:Y:S01]  /*0980*/  POPC R10, R10 ;  /* 0x0000000a000a7309 */ /* 0x000e620000000000 */
[----:B----4-:R-:W1:Y:S02]  /*0990*/  SHFL.IDX PT, R11, R9, R6, 0x1f ;  /* 0x00001f06090b7589 */ /* 0x010e6400000e0000 */
[----:B-1----:R-:W-:-:S05]  /*09a0*/  IADD3 R11, PT, PT, R11, R10, RZ ;  /* 0x0000000a0b0b7210 */ /* 0x002fca0007ffe0ff */
[----:B0-----:R-:W-:-:S04]  /*09b0*/  IMAD.WIDE R2, R11, 0x4, R2 ;  /* 0x000000040b027825 */ /* 0x001fc800078e0202 */
[----:B---3--:R-:W-:Y:S01]  /*09c0*/  IMAD.WIDE R4, R11, 0x4, R4 ;  /* 0x000000040b047825 */ /* 0x008fe200078e0204 */
[----:B------:R-:W-:Y:S04]  /*09d0*/  STG.E desc[UR4][R2.64], R7 ;  /* 0x0000000702007986 */ /* 0x000fe8000c101904 */
[----:B------:R-:W-:Y:S01]  /*09e0*/  STG.E desc[UR4][R4.64], R0 ;  /* 0x0000000004007986 */ /* 0x000fe2000c101904 */
[----:B------:R-:W-:Y:S05]  /*09f0*/  EXIT ;  /* 0x000000000000794d */ /* 0x000fea0003800000 */
.L_x_8:
[----:B------:R-:W-:-:S00]  /*0a00*/  BRA `(.L_x_8) ;  /* 0xfffffffc00fc7947 */ /* 0x000fc0000383ffff */
[----:B------:R-:W-:-:S00]  /*0a10*/  NOP ;  /* 0x0000000000007918 */ /* 0x000fc00000000000 */
        /* <DEDUP_REMOVED lines=14> */
.L_x_9:


//--------------------- .nv.shared.reserved.0     --------------------------
	.section	.nv.shared.reserved.0,"aw",@nobits
	.weak		__nv_reservedSMEM_offset_0_alias
	.size		__nv_reservedSMEM_offset_0_alias, 0, 64
	.other		__nv_reservedSMEM_offset_0_alias,@"STO_CUDA_RESERVED_SHARED STV_DEFAULT"
__nv_reservedSMEM_offset_0_alias:
	.zero		0
	.zero		64


//--------------------- .nv.global                --------------------------
	.section	.nv.global,"aw",@nobits
	.align	4
.nv.global:
	.type		d_size,@object
	.size		d_size,(.L_0 - d_size)
d_size:
	.zero		4
.L_0:


//--------------------- .nv.constant0._Z9partitionPfPiS0_i --------------------------
	.section	.nv.constant0._Z9partitionPfPiS0_i,"a",@progbits
	.sectionflags	@""
	.align	4
.nv.constant0._Z9partitionPfPiS0_i:
	.zero		924


//--------------------- SYMBOLS --------------------------

	.type		.nv.reservedSmem.offset0,@object
	.size		.nv.reservedSmem.offset0,0x4
